//
// Generated by NVIDIA NVVM Compiler
//
// Compiler Build ID: CL-36424714
// Cuda compilation tools, release 13.0, V13.0.88
// Based on NVVM 20.0.0
//

.version 9.0
.target sm_100
.address_size 64

	// .globl	_Z14write_to_arrayPVj

.visible .entry _Z14write_to_arrayPVj(
	.param .u64 .ptr .align 1 _Z14write_to_arrayPVj_param_0
)
{
	.reg .b32 	%r<2>;
	.reg .b64 	%rd<3>;

	ld.param.u64 	%rd1, [_Z14write_to_arrayPVj_param_0];
	cvta.to.global.u64 	%rd2, %rd1;
	mov.b32 	%r1, 13;
	st.volatile.global.u32 	[%rd2], %r1;
	ret;

}


// ===== COMPILED SASS (sm_100) =====

	.target	sm_100

	.elftype	@"ET_EXEC"


//--------------------- .note.nv.tkinfo           --------------------------
	.section	.note.nv.tkinfo,"",@"SHT_NOTE"
	.sectionflags	@"SHF_NOTE_NV_TKINFO"
	.tkinfo
        /*0018*/ 	.word	0x00000002
        /*0030*/ 	.string	""
        /*0030*/ 	.string	"ptxas"
        /*0030*/ 	.string	"Cuda compilation tools, release 13.0, V13.0.88"
        /*0030*/ 	.string	"Build cuda_13.0.r13.0/compiler.36424714_0"
        /*0030*/ 	.string	"-arch sm_100 -m 64 "



//--------------------- .note.nv.cuinfo           --------------------------
	.section	.note.nv.cuinfo,"",@"SHT_NOTE"
	.sectionflags	@"SHF_NOTE_NV_CUINFO"
        /*0018*/ 	.short	0x0002
        /*001a*/ 	.short	0x0064
        /*001c*/ 	.short	0x0082
	.zero		2


//--------------------- .nv.info                  --------------------------
	.section	.nv.info,"",@"SHT_CUDA_INFO"
	.align	4


	//----- nvinfo : EIATTR_REGCOUNT
	.align		4
        /*0000*/ 	.byte	0x04, 0x2f
        /*0002*/ 	.short	(.L_1 - .L_0)
	.align		4
.L_0:
        /*0004*/ 	.word	index@(_Z14write_to_arrayPVj)
        /*0008*/ 	.word	0x00000008


	//----- nvinfo : EIATTR_FRAME_SIZE
	.align		4
.L_1:
        /*000c*/ 	.byte	0x04, 0x11
        /*000e*/ 	.short	(.L_3 - .L_2)
	.align		4
.L_2:
        /*0010*/ 	.word	index@(_Z14write_to_arrayPVj)
        /*0014*/ 	.word	0x00000000


	//----- nvinfo : EIATTR_MIN_STACK_SIZE
	.align		4
.L_3:
        /*0018*/ 	.byte	0x04, 0x12
        /*001a*/ 	.short	(.L_5 - .L_4)
	.align		4
.L_4:
        /*001c*/ 	.word	index@(_Z14write_to_arrayPVj)
        /*0020*/ 	.word	0x00000000
.L_5:


//--------------------- .nv.compat                --------------------------
	.section	.nv.compat,"",@"SHT_CUDA_COMPAT_INFO"
	.align	4
        /*0000*/ 	.byte	0x02, 0x09, 0x00, 0x00, 0x02, 0x02, 0x01, 0x00, 0x02, 0x05, 0x05, 0x00, 0x03, 0x07, 0x01, 0x01
        /*0010*/ 	.byte	0x02, 0x03, 0x00, 0x00, 0x02, 0x06, 0x01, 0x00, 0x04, 0x0b, 0x08, 0x00, 0x09, 0x00, 0x00, 0x00
        /*0020*/ 	.byte	0x00, 0x00, 0x00, 0x00


//--------------------- .nv.info._Z14write_to_arrayPVj --------------------------
	.section	.nv.info._Z14write_to_arrayPVj,"",@"SHT_CUDA_INFO"
	.sectionflags	@""
	.align	4


	//----- nvinfo : EIATTR_CUDA_API_VERSION
	.align		4
        /*0000*/ 	.byte	0x04, 0x37
        /*0002*/ 	.short	(.L_7 - .L_6)
.L_6:
        /*0004*/ 	.word	0x00000082


	//----- nvinfo : EIATTR_KPARAM_INFO
	.align		4
.L_7:
        /*0008*/ 	.byte	0x04, 0x17
        /*000a*/ 	.short	(.L_9 - .L_8)
.L_8:
        /*000c*/ 	.word	0x00000000
        /*0010*/ 	.short	0x0000
        /*0012*/ 	.short	0x0000
        /*0014*/ 	.byte	0x00, 0xf5, 0x21, 0x00


	//----- nvinfo : EIATTR_SPARSE_MMA_MASK
	.align		4
.L_9:
        /*0018*/ 	.byte	0x03, 0x50
        /*001a*/ 	.short	0x0000


	//----- nvinfo : EIATTR_MAXREG_COUNT
	.align		4
        /*001c*/ 	.byte	0x03, 0x1b
        /*001e*/ 	.short	0x00ff


	//----- nvinfo : EIATTR_MERCURY_ISA_VERSION
	.align		4
        /*0020*/ 	.byte	0x03, 0x5f
        /*0022*/ 	.short	0x0101


	//----- nvinfo : EIATTR_VRC_CTA_INIT_COUNT
	.align		4
        /*0024*/ 	.byte	0x02, 0x4a
	.zero		1
	.zero		1


	//----- nvinfo : EIATTR_EXIT_INSTR_OFFSETS
	.align		4
        /*0028*/ 	.byte	0x04, 0x1c
        /*002a*/ 	.short	(.L_11 - .L_10)


	//   ....[0]....
.L_10:
        /*002c*/ 	.word	0x00000050


	//----- nvinfo : EIATTR_CBANK_PARAM_SIZE
	.align		4
.L_11:
        /*0030*/ 	.byte	0x03, 0x19
        /*0032*/ 	.short	0x0008


	//----- nvinfo : EIATTR_PARAM_CBANK
	.align		4
        /*0034*/ 	.byte	0x04, 0x0a
        /*0036*/ 	.short	(.L_13 - .L_12)
	.align		4
.L_12:
        /*0038*/ 	.word	index@(.nv.constant0._Z14write_to_arrayPVj)
        /*003c*/ 	.short	0x0380
        /*003e*/ 	.short	0x0008


	//----- nvinfo : EIATTR_SW_WAR
	.align		4
.L_13:
        /*0040*/ 	.byte	0x04, 0x36
        /*0042*/ 	.short	(.L_15 - .L_14)
.L_14:
        /*0044*/ 	.word	0x00000008
.L_15:


//--------------------- .nv.callgraph             --------------------------
	.section	.nv.callgraph,"",@"SHT_CUDA_CALLGRAPH"
	.align	4
	.sectionentsize	8
	.align		4
        /*0000*/ 	.word	0x00000000
	.align		4
        /*0004*/ 	.word	0xffffffff
	.align		4
        /*0008*/ 	.word	0x00000000
	.align		4
        /*000c*/ 	.word	0xfffffffe
	.align		4
        /*0010*/ 	.word	0x00000000
	.align		4
        /*0014*/ 	.word	0xfffffffd
	.align		4
        /*0018*/ 	.word	0x00000000
	.align		4
        /*001c*/ 	.word	0xfffffffc


//--------------------- .text._Z14write_to_arrayPVj --------------------------
	.section	.text._Z14write_to_arrayPVj,"ax",@progbits
	.align	128
        .global         _Z14write_to_arrayPVj
        .type           _Z14write_to_arrayPVj,@function
        .size           _Z14write_to_arrayPVj,(.L_x_1 - _Z14write_to_arrayPVj)
        .other          _Z14write_to_arrayPVj,@"STO_CUDA_ENTRY STV_DEFAULT"
_Z14write_to_arrayPVj:
.text._Z14write_to_arrayPVj:
[----:B------:R-:W-:Y:S08]  /*0000*/  LDC R1, c[0x0][0x37c] ;  /* 0x0000df00ff017b82 */ /* 0x000ff00000000800 */
[----:B------:R-:W0:Y:S01]  /*0010*/  LDC.64 R2, c[0x0][0x380] ;  /* 0x0000e000ff027b82 */ /* 0x000e220000000a00 */
[----:B------:R-:W0:Y:S01]  /*0020*/  LDCU.64 UR4, c[0x0][0x358] ;  /* 0x00006b00ff0477ac */ /* 0x000e220008000a00 */
[----:B------:R-:W-:-:S05]  /*0030*/  HFMA2 R5, -RZ, RZ, 0, 7.74860382080078125e-07 ;  /* 0x0000000dff057431 */ /* 0x000fca00000001ff */
[----:B0-----:R-:W-:Y:S01]  /*0040*/  STG.E.STRONG.SYS desc[UR4][R2.64], R5 ;  /* 0x0000000502007986 */ /* 0x001fe2000c115904 */
[----:B------:R-:W-:Y:S05]  /*0050*/  EXIT ;  /* 0x000000000000794d */ /* 0x000fea0003800000 */
.L_x_0:
[----:B------:R-:W-:-:S00]  /*0060*/  BRA `(.L_x_0) ;  /* 0xfffffffc00fc7947 */ /* 0x000fc0000383ffff */
[----:B------:R-:W-:-:S00]  /*0070*/  NOP ;  /* 0x0000000000007918 */ /* 0x000fc00000000000 */
        /* <DEDUP_REMOVED lines=8> */
.L_x_1:


//--------------------- .nv.shared.reserved.0     --------------------------
	.section	.nv.shared.reserved.0,"aw",@nobits
	.weak		__nv_reservedSMEM_offset_0_alias
	.size		__nv_reservedSMEM_offset_0_alias, 0, 64
	.other		__nv_reservedSMEM_offset_0_alias,@"STO_CUDA_RESERVED_SHARED STV_DEFAULT"
__nv_reservedSMEM_offset_0_alias:
	.zero		0
	.zero		64


//--------------------- .nv.constant0._Z14write_to_arrayPVj --------------------------
	.section	.nv.constant0._Z14write_to_arrayPVj,"a",@progbits
	.sectionflags	@""
	.align	4
.nv.constant0._Z14write_to_arrayPVj:
	.zero		904


//--------------------- SYMBOLS --------------------------

	.type		.nv.reservedSmem.offset0,@object
	.size		.nv.reservedSmem.offset0,0x4
